	.headerflags	@"EF_CUDA_TEXMODE_UNIFIED EF_CUDA_64BIT_ADDRESS EF_CUDA_ACCELERATORS EF_CUDA_SM90 EF_CUDA_VIRTUAL_SM(EF_CUDA_SM90)"
	.elftype	@"ET_EXEC"


//--------------------- .nv.info                  --------------------------
	.section	.nv.info,"",@"SHT_CUDA_INFO"
	.align	4


	//----- nvinfo : EIATTR_REGCOUNT
	.align		4
        /*0000*/ 	.byte	0x04, 0x2f
        /*0002*/ 	.short	(.L_3 - .L_2)
	.align		4
.L_2:
        /*0004*/ 	.word	index@(triton_poi_fused__native_batch_norm_legit_no_training_hardtanh_hardtanh_backward_20)
        /*0008*/ 	.word	0x00000012


	//----- nvinfo : EIATTR_MIN_STACK_SIZE
	.align		4
.L_3:
        /*000c*/ 	.byte	0x04, 0x12
        /*000e*/ 	.short	(.L_5 - .L_4)
	.align		4
.L_4:
        /*0010*/ 	.word	index@(triton_poi_fused__native_batch_norm_legit_no_training_hardtanh_hardtanh_backward_20)
        /*0014*/ 	.word	0x00000000


	//----- nvinfo : EIATTR_FRAME_SIZE
	.align		4
.L_5:
        /*0018*/ 	.byte	0x04, 0x11
        /*001a*/ 	.short	(.L_7 - .L_6)
	.align		4
.L_6:
        /*001c*/ 	.word	index@(triton_poi_fused__native_batch_norm_legit_no_training_hardtanh_hardtanh_backward_20)
        /*0020*/ 	.word	0x00000000


	//----- nvinfo : EIATTR_MIN_STACK_SIZE
	.align		4
.L_7:
        /*0024*/ 	.byte	0x04, 0x12
        /*0026*/ 	.short	(.L_9 - .L_8)
	.align		4
.L_8:
        /*0028*/ 	.word	index@(triton_poi_fused__native_batch_norm_legit_no_training_hardtanh_hardtanh_backward_20)
        /*002c*/ 	.word	0x00000000
.L_9:


//--------------------- .nv.info.triton_poi_fused__native_batch_norm_legit_no_training_hardtanh_hardtanh_backward_20 --------------------------
	.section	.nv.info.triton_poi_fused__native_batch_norm_legit_no_training_hardtanh_hardtanh_backward_20,"",@"SHT_CUDA_INFO"
	.sectionflags	@""
	.align	4


	//----- nvinfo : EIATTR_CUDA_API_VERSION
	.align		4
        /*0000*/ 	.byte	0x04, 0x37
        /*0002*/ 	.short	(.L_11 - .L_10)
.L_10:
        /*0004*/ 	.word	0x0000007c


	//----- nvinfo : EIATTR_KPARAM_INFO
	.align		4
.L_11:
        /*0008*/ 	.byte	0x04, 0x17
        /*000a*/ 	.short	(.L_13 - .L_12)
.L_12:
        /*000c*/ 	.word	0x00000000
        /*0010*/ 	.short	0x0007
        /*0012*/ 	.short	0x0038
        /*0014*/ 	.byte	0x00, 0xf0, 0x11, 0x00


	//----- nvinfo : EIATTR_KPARAM_INFO
	.align		4
.L_13:
        /*0018*/ 	.byte	0x04, 0x17
        /*001a*/ 	.short	(.L_15 - .L_14)
.L_14:
        /*001c*/ 	.word	0x00000000
        /*0020*/ 	.short	0x0006
        /*0022*/ 	.short	0x0030
        /*0024*/ 	.byte	0x00, 0xf4, 0x21, 0x00


	//----- nvinfo : EIATTR_KPARAM_INFO
	.align		4
.L_15:
        /*0028*/ 	.byte	0x04, 0x17
        /*002a*/ 	.short	(.L_17 - .L_16)
.L_16:
        /*002c*/ 	.word	0x00000000
        /*0030*/ 	.short	0x0005
        /*0032*/ 	.short	0x0028
        /*0034*/ 	.byte	0x00, 0xf4, 0x21, 0x00


	//----- nvinfo : EIATTR_KPARAM_INFO
	.align		4
.L_17:
        /*0038*/ 	.byte	0x04, 0x17
        /*003a*/ 	.short	(.L_19 - .L_18)
.L_18:
        /*003c*/ 	.word	0x00000000
        /*0040*/ 	.short	0x0004
        /*0042*/ 	.short	0x0020
        /*0044*/ 	.byte	0x00, 0xf4, 0x21, 0x00


	//----- nvinfo : EIATTR_KPARAM_INFO
	.align		4
.L_19:
        /*0048*/ 	.byte	0x04, 0x17
        /*004a*/ 	.short	(.L_21 - .L_20)
.L_20:
        /*004c*/ 	.word	0x00000000
        /*0050*/ 	.short	0x0003
        /*0052*/ 	.short	0x0018
        /*0054*/ 	.byte	0x00, 0xf4, 0x21, 0x00


	//----- nvinfo : EIATTR_KPARAM_INFO
	.align		4
.L_21:
        /*0058*/ 	.byte	0x04, 0x17
        /*005a*/ 	.short	(.L_23 - .L_22)
.L_22:
        /*005c*/ 	.word	0x00000000
        /*0060*/ 	.short	0x0002
        /*0062*/ 	.short	0x0010
        /*0064*/ 	.byte	0x00, 0xf4, 0x21, 0x00


	//----- nvinfo : EIATTR_KPARAM_INFO
	.align		4
.L_23:
        /*0068*/ 	.byte	0x04, 0x17
        /*006a*/ 	.short	(.L_25 - .L_24)
.L_24:
        /*006c*/ 	.word	0x00000000
        /*0070*/ 	.short	0x0001
        /*0072*/ 	.short	0x0008
        /*0074*/ 	.byte	0x00, 0xf4, 0x21, 0x00


	//----- nvinfo : EIATTR_KPARAM_INFO
	.align		4
.L_25:
        /*0078*/ 	.byte	0x04, 0x17
        /*007a*/ 	.short	(.L_27 - .L_26)
.L_26:
        /*007c*/ 	.word	0x00000000
        /*0080*/ 	.short	0x0000
        /*0082*/ 	.short	0x0000
        /*0084*/ 	.byte	0x00, 0xf4, 0x21, 0x00


	//----- nvinfo : EIATTR_SPARSE_MMA_MASK
	.align		4
.L_27:
        /*0088*/ 	.byte	0x03, 0x50
        /*008a*/ 	.short	0x0000


	//----- nvinfo : EIATTR_MAXREG_COUNT
	.align		4
        /*008c*/ 	.byte	0x03, 0x1b
        /*008e*/ 	.short	0x00ff


	//----- nvinfo : EIATTR_EXIT_INSTR_OFFSETS
	.align		4
        /*0090*/ 	.byte	0x04, 0x1c
        /*0092*/ 	.short	(.L_29 - .L_28)


	//   ....[0]....
.L_28:
        /*0094*/ 	.word	0x000005a0


	//----- nvinfo : EIATTR_REQNTID
	.align		4
.L_29:
        /*0098*/ 	.byte	0x04, 0x10
        /*009a*/ 	.short	(.L_31 - .L_30)
.L_30:
        /*009c*/ 	.word	0x00000080
        /*00a0*/ 	.word	0x00000001
        /*00a4*/ 	.word	0x00000001


	//----- nvinfo : EIATTR_CBANK_PARAM_SIZE
	.align		4
.L_31:
        /*00a8*/ 	.byte	0x03, 0x19
        /*00aa*/ 	.short	0x003c


	//----- nvinfo : EIATTR_PARAM_CBANK
	.align		4
        /*00ac*/ 	.byte	0x04, 0x0a
        /*00ae*/ 	.short	(.L_33 - .L_32)
	.align		4
.L_32:
        /*00b0*/ 	.word	index@(.nv.constant0.triton_poi_fused__native_batch_norm_legit_no_training_hardtanh_hardtanh_backward_20)
        /*00b4*/ 	.short	0x0210
        /*00b6*/ 	.short	0x003c


	//----- nvinfo : EIATTR_SW_WAR
	.align		4
.L_33:
        /*00b8*/ 	.byte	0x04, 0x36
        /*00ba*/ 	.short	(.L_35 - .L_34)
.L_34:
        /*00bc*/ 	.word	0x00000008
.L_35:


//--------------------- .nv.callgraph             --------------------------
	.section	.nv.callgraph,"",@"SHT_CUDA_CALLGRAPH"
	.align	4
	.sectionentsize	8
	.align		4
        /*0000*/ 	.word	0x00000000
	.align		4
        /*0004*/ 	.word	0xffffffff
	.align		4
        /*0008*/ 	.word	0x00000000
	.align		4
        /*000c*/ 	.word	0xfffffffe
	.align		4
        /*0010*/ 	.word	0x00000000
	.align		4
        /*0014*/ 	.word	0xfffffffd
	.align		4
        /*0018*/ 	.word	0x00000000
	.align		4
        /*001c*/ 	.word	0xfffffffc


//--------------------- .nv.constant4             --------------------------
	.section	.nv.constant4,"a",@progbits
	.align	8
	.align		8
.nv.constant4:
        /*0000*/ 	.dword	_$_str
	.align		8
        /*0008*/ 	.dword	_$_str_$_2


//--------------------- .text.triton_poi_fused__native_batch_norm_legit_no_training_hardtanh_hardtanh_backward_20 --------------------------
	.section	.text.triton_poi_fused__native_batch_norm_legit_no_training_hardtanh_hardtanh_backward_20,"ax",@progbits
	.align	128
        .global         triton_poi_fused__native_batch_norm_legit_no_training_hardtanh_hardtanh_backward_20
        .type           triton_poi_fused__native_batch_norm_legit_no_training_hardtanh_hardtanh_backward_20,@function
        .size           triton_poi_fused__native_batch_norm_legit_no_training_hardtanh_hardtanh_backward_20,(.L_x_1 - triton_poi_fused__native_batch_norm_legit_no_training_hardtanh_hardtanh_backward_20)
        .other          triton_poi_fused__native_batch_norm_legit_no_training_hardtanh_hardtanh_backward_20,@"STO_CUDA_ENTRY STV_DEFAULT"
triton_poi_fused__native_batch_norm_legit_no_training_hardtanh_hardtanh_backward_20:
.text.triton_poi_fused__native_batch_norm_legit_no_training_hardtanh_hardtanh_backward_20:
[----:B------:R-:W-:Y:S01]  /*0000*/  LDC R1, c[0x0][0x28] ;  /* 0x00000a00ff017b82 */ /* 0x000fe20000000800 */
[----:B------:R-:W1:Y:S07]  /*0010*/  S2R R0, SR_TID.X ;  /* 0x0000000000007919 */ /* 0x000e6e0000002100 */
[----:B------:R-:W2:Y:S01]  /*0020*/  LDC.64 R8, c[0x0][0x220] ;  /* 0x00008800ff087b82 */ /* 0x000ea20000000a00 */
[----:B------:R-:W-:Y:S01]  /*0030*/  ULDC.64 UR4, c[0x0][0x208] ;  /* 0x0000820000047ab9 */ /* 0x000fe20000000a00 */
[----:B------:R-:W-:Y:S01]  /*0040*/  ULDC.64 UR6, c[0x0][0x240] ;  /* 0x0000900000067ab9 */ /* 0x000fe20000000a00 */
[----:B------:R-:W3:Y:S05]  /*0050*/  S2R R5, SR_CTAID.X ;  /* 0x0000000000057919 */ /* 0x000eea0000002500 */
[----:B------:R-:W4:Y:S08]  /*0060*/  LDC.64 R12, c[0x0][0x230] ;  /* 0x00008c00ff0c7b82 */ /* 0x000f300000000a00 */
[----:B------:R-:W5:Y:S01]  /*0070*/  LDC.64 R10, c[0x0][0x228] ;  /* 0x00008a00ff0a7b82 */ /* 0x000f620000000a00 */
[----:B-1----:R-:W-:Y:S01]  /*0080*/  IMAD.SHL.U32 R0, R0, 0x4, RZ ;  /* 0x0000000400007824 */ /* 0x002fe200078e00ff */
[----:B---3--:R-:W-:-:S04]  /*0090*/  SHF.R.S32.HI R3, RZ, 0x16, R5 ;  /* 0x00000016ff037819 */ /* 0x008fc80000011405 */
[----:B------:R-:W-:Y:S02]  /*00a0*/  LOP3.LUT R0, R0, 0x1fc, RZ, 0xc0, !PT ;  /* 0x000001fc00007812 */ /* 0x000fe400078ec0ff */
[----:B------:R-:W-:-:S03]  /*00b0*/  SGXT R3, R3, 0x1 ;  /* 0x000000010303781a */ /* 0x000fc60000000200 */
[----:B------:R-:W-:Y:S02]  /*00c0*/  IMAD R0, R5, 0x200, R0 ;  /* 0x0000020005007824 */ /* 0x000fe400078e0200 */
[----:B------:R-:W1:Y:S03]  /*00d0*/  LDC.64 R4, c[0x0][0x210] ;  /* 0x00008400ff047b82 */ /* 0x000e660000000a00 */
[----:B------:R-:W-:-:S04]  /*00e0*/  LEA.HI R3, R3, R0, RZ, 0x8 ;  /* 0x0000000003037211 */ /* 0x000fc800078f40ff */
[----:B------:R-:W-:-:S04]  /*00f0*/  SHF.R.S32.HI R3, RZ, 0x8, R3 ;  /* 0x00000008ff037819 */ /* 0x000fc80000011403 */
[----:B------:R-:W-:-:S04]  /*0100*/  LEA.HI R2, R3, R3, RZ, 0x6 ;  /* 0x0000000303027211 */ /* 0x000fc800078f30ff */
[----:B------:R-:W-:-:S05]  /*0110*/  LOP3.LUT R2, R2, 0xffffffc0, RZ, 0xc0, !PT ;  /* 0xffffffc002027812 */ /* 0x000fca00078ec0ff */
[----:B------:R-:W-:Y:S02]  /*0120*/  IMAD.IADD R15, R3, 0x1, -R2 ;  /* 0x00000001030f7824 */ /* 0x000fe400078e0a02 */
[----:B------:R-:W3:Y:S02]  /*0130*/  LDC.64 R2, c[0x0][0x218] ;  /* 0x00008600ff027b82 */ /* 0x000ee40000000a00 */
[----:B--2---:R-:W-:-:S06]  /*0140*/  IMAD.WIDE R8, R15, 0x4, R8 ;  /* 0x000000040f087825 */ /* 0x004fcc00078e0208 */
[----:B------:R-:W2:Y:S01]  /*0150*/  LDG.E.EL R9, desc[UR4][R8.64] ;  /* 0x0000000408097981 */ /* 0x000ea2000c2e1900 */
[----:B-1----:R-:W-:-:S06]  /*0160*/  IMAD.WIDE R4, R0, 0x4, R4 ;  /* 0x0000000400047825 */ /* 0x002fcc00078e0204 */
[----:B------:R-:W2:Y:S01]  /*0170*/  LDG.E.128 R4, desc[UR4][R4.64] ;  /* 0x0000000404047981 */ /* 0x000ea2000c1e1d00 */
[----:B---3--:R-:W-:-:S06]  /*0180*/  IMAD.WIDE R2, R15, 0x4, R2 ;  /* 0x000000040f027825 */ /* 0x008fcc00078e0202 */
[----:B------:R1:W3:Y:S01]  /*0190*/  LDG.E.EL R2, desc[UR4][R2.64] ;  /* 0x0000000402027981 */ /* 0x0002e2000c2e1900 */
[----:B----4-:R-:W-:-:S04]  /*01a0*/  IMAD.WIDE R12, R15, 0x4, R12 ;  /* 0x000000040f0c7825 */ /* 0x010fc800078e020c */
[----:B-----5:R-:W-:Y:S02]  /*01b0*/  IMAD.WIDE R10, R15, 0x4, R10 ;  /* 0x000000040f0a7825 */ /* 0x020fe400078e020a */
[----:B------:R-:W4:Y:S04]  /*01c0*/  LDG.E.EL R13, desc[UR4][R12.64] ;  /* 0x000000040c0d7981 */ /* 0x000f28000c2e1900 */
[----:B------:R3:W4:Y:S01]  /*01d0*/  LDG.E.EL R8, desc[UR4][R10.64] ;  /* 0x000000040a087981 */ /* 0x000722000c2e1900 */
[----:B-1----:R-:W-:Y:S02]  /*01e0*/  IMAD.MOV.U32 R3, RZ, RZ, 0x3e800000 ;  /* 0x3e800000ff037424 */ /* 0x002fe400078e00ff */
[----:B--2---:R-:W-:-:S04]  /*01f0*/  FADD R9, R9, 9.9999997473787516356e-06 ;  /* 0x3727c5ac09097421 */ /* 0x004fc80000000000 */
[----:B------:R-:W1:Y:S02]  /*0200*/  MUFU.SQRT R14, R9 ;  /* 0x00000009000e7308 */ /* 0x000e640000002000 */
[C---:B-1----:R-:W-:Y:S02]  /*0210*/  FSETP.GT.AND P0, PT, R14.reuse, 8.50705917302346158658e+37, PT ;  /* 0x7e8000000e00780b */ /* 0x042fe40003f04000 */
[----:B------:R-:W-:-:S11]  /*0220*/  FSETP.GEU.AND P1, PT, R14, 1.175494350822287508e-38, PT ;  /* 0x008000000e00780b */ /* 0x000fd60003f2e000 */
[----:B------:R-:W-:-:S04]  /*0230*/  @P0 FMUL R14, R14, 0.25 ;  /* 0x3e8000000e0e0820 */ /* 0x000fc80000400000 */
[----:B------:R-:W-:-:S06]  /*0240*/  @!P1 FMUL R14, R14, 16777216 ;  /* 0x4b8000000e0e9820 */ /* 0x000fcc0000400000 */
[----:B------:R-:W1:Y:S01]  /*0250*/  MUFU.RCP R14, R14 ;  /* 0x0000000e000e7308 */ /* 0x000e620000001000 */
[----:B------:R-:W-:Y:S01]  /*0260*/  FSEL R3, R3, 1, P0 ;  /* 0x3f80000003037808 */ /* 0x000fe20000000000 */
[----:B---3--:R-:W-:-:S04]  /*0270*/  FADD R10, R4, -R2 ;  /* 0x80000002040a7221 */ /* 0x008fc80000000000 */
[----:B------:R-:W-:Y:S01]  /*0280*/  @!P1 FMUL R3, R3, 16777216 ;  /* 0x4b80000003039820 */ /* 0x000fe20000400000 */
[----:B------:R-:W-:-:S03]  /*0290*/  FADD R4, R5, -R2 ;  /* 0x8000000205047221 */ /* 0x000fc60000000000 */
[----:B-1----:R-:W-:-:S04]  /*02a0*/  FMUL R3, R14, R3 ;  /* 0x000000030e037220 */ /* 0x002fc80000400000 */
[C---:B------:R-:W-:Y:S01]  /*02b0*/  FMUL R10, R3.reuse, R10 ;  /* 0x0000000a030a7220 */ /* 0x040fe20000400000 */
[----:B------:R-:W-:-:S03]  /*02c0*/  FMUL R4, R3, R4 ;  /* 0x0000000403047220 */ /* 0x000fc60000400000 */
[C-C-:B----4-:R-:W-:Y:S01]  /*02d0*/  FFMA R10, R8.reuse, R10, R13.reuse ;  /* 0x0000000a080a7223 */ /* 0x150fe2000000000d */
[--C-:B------:R-:W-:Y:S01]  /*02e0*/  FFMA R5, R8, R4, R13.reuse ;  /* 0x0000000408057223 */ /* 0x100fe2000000000d */
[--C-:B------:R-:W-:Y:S01]  /*02f0*/  FADD R6, R6, -R2.reuse ;  /* 0x8000000206067221 */ /* 0x100fe20000000000 */
[----:B------:R-:W-:Y:S02]  /*0300*/  FADD R2, R7, -R2 ;  /* 0x8000000207027221 */ /* 0x000fe40000000000 */
[C---:B------:R-:W-:Y:S02]  /*0310*/  FSETP.GTU.AND P4, PT, R10.reuse, RZ, PT ;  /* 0x000000ff0a00720b */ /* 0x040fe40003f8c000 */
[----:B------:R-:W-:Y:S01]  /*0320*/  FSETP.GTU.AND P0, PT, R5, RZ, PT ;  /* 0x000000ff0500720b */ /* 0x000fe20003f0c000 */
[C---:B------:R-:W-:Y:S01]  /*0330*/  FMUL R4, R3.reuse, R2 ;  /* 0x0000000203047220 */ /* 0x040fe20000400000 */
[----:B------:R-:W-:Y:S01]  /*0340*/  FMUL R6, R3, R6 ;  /* 0x0000000603067220 */ /* 0x000fe20000400000 */
[----:B------:R-:W-:Y:S01]  /*0350*/  FSETP.GE.OR P1, PT, R10, 6, !P4 ;  /* 0x40c000000a00780b */ /* 0x000fe20006726400 */
[----:B------:R-:W1:Y:S01]  /*0360*/  LDC.64 R2, c[0x0][0x238] ;  /* 0x00008e00ff027b82 */ /* 0x000e620000000a00 */
[----:B------:R-:W-:Y:S01]  /*0370*/  FSETP.GE.OR P2, PT, R5, 6, !P0 ;  /* 0x40c000000500780b */ /* 0x000fe20004746400 */
[C-C-:B------:R-:W-:Y:S01]  /*0380*/  FFMA R7, R8.reuse, R4, R13.reuse ;  /* 0x0000000408077223 */ /* 0x140fe2000000000d */
[----:B------:R-:W-:Y:S01]  /*0390*/  FFMA R6, R8, R6, R13 ;  /* 0x0000000608067223 */ /* 0x000fe2000000000d */
[----:B------:R-:W-:-:S02]  /*03a0*/  SEL R9, RZ, 0x1, !P1 ;  /* 0x00000001ff097807 */ /* 0x000fc40004800000 */
[----:B------:R-:W-:Y:S02]  /*03b0*/  SEL R4, RZ, 0x1, !P2 ;  /* 0x00000001ff047807 */ /* 0x000fe40005000000 */
[----:B------:R-:W-:Y:S02]  /*03c0*/  FSETP.GTU.AND P3, PT, R6, RZ, PT ;  /* 0x000000ff0600720b */ /* 0x000fe40003f6c000 */
[----:B------:R-:W-:Y:S02]  /*03d0*/  PRMT R11, R9, 0x3340, R4 ;  /* 0x00003340090b7816 */ /* 0x000fe40000000004 */
[----:B------:R-:W-:Y:S02]  /*03e0*/  FSETP.GTU.AND P6, PT, R7, RZ, PT ;  /* 0x000000ff0700720b */ /* 0x000fe40003fcc000 */
[----:B------:R-:W-:Y:S02]  /*03f0*/  FSEL R4, R10, RZ, P4 ;  /* 0x000000ff0a047208 */ /* 0x000fe40002000000 */
[----:B------:R-:W-:-:S02]  /*0400*/  FSETP.GE.OR P1, PT, R6, 6, !P3 ;  /* 0x40c000000600780b */ /* 0x000fc40005f26400 */
[----:B------:R-:W-:Y:S02]  /*0410*/  FSETP.GE.OR P2, PT, R7, 6, !P6 ;  /* 0x40c000000700780b */ /* 0x000fe40007746400 */
[----:B------:R-:W-:Y:S02]  /*0420*/  FSETP.GEU.AND P5, PT, R4, 6, PT ;  /* 0x40c000000400780b */ /* 0x000fe40003fae000 */
[----:B------:R-:W-:Y:S02]  /*0430*/  FSEL R5, R5, RZ, P0 ;  /* 0x000000ff05057208 */ /* 0x000fe40000000000 */
[----:B------:R-:W-:Y:S02]  /*0440*/  FSEL R6, R6, RZ, P3 ;  /* 0x000000ff06067208 */ /* 0x000fe40001800000 */
[----:B------:R-:W-:Y:S02]  /*0450*/  FSEL R7, R7, RZ, P6 ;  /* 0x000000ff07077208 */ /* 0x000fe40003000000 */
[----:B------:R-:W-:-:S02]  /*0460*/  SEL R9, RZ, 0x1, !P1 ;  /* 0x00000001ff097807 */ /* 0x000fc40004800000 */
[----:B------:R-:W-:Y:S02]  /*0470*/  SEL R8, RZ, 0x1, !P2 ;  /* 0x00000001ff087807 */ /* 0x000fe40005000000 */
[----:B------:R-:W-:Y:S02]  /*0480*/  FSETP.GEU.AND P4, PT, R5, 6, PT ;  /* 0x40c000000500780b */ /* 0x000fe40003f8e000 */
[----:B------:R-:W-:Y:S02]  /*0490*/  FSETP.GEU.AND P2, PT, R6, 6, PT ;  /* 0x40c000000600780b */ /* 0x000fe40003f4e000 */
[----:B------:R-:W-:Y:S02]  /*04a0*/  FSETP.GEU.AND P1, PT, R7, 6, PT ;  /* 0x40c000000700780b */ /* 0x000fe40003f2e000 */
[----:B------:R-:W-:Y:S02]  /*04b0*/  FSETP.NAN.AND P6, PT, R4, R4, PT ;  /* 0x000000040400720b */ /* 0x000fe40003fc8000 */
[----:B------:R-:W-:-:S02]  /*04c0*/  PRMT R10, R9, 0x3340, R8 ;  /* 0x00003340090a7816 */ /* 0x000fc40000000008 */
[----:B------:R-:W-:Y:S02]  /*04d0*/  @P5 SEL R4, R4, 0x40c00000, P6 ;  /* 0x40c0000004045807 */ /* 0x000fe40003000000 */
[----:B------:R-:W-:Y:S02]  /*04e0*/  FSETP.NAN.AND P3, PT, R5, R5, PT ;  /* 0x000000050500720b */ /* 0x000fe40003f68000 */
[----:B------:R-:W-:Y:S02]  /*04f0*/  FSETP.NAN.AND P5, PT, R6, R6, PT ;  /* 0x000000060600720b */ /* 0x000fe40003fa8000 */
[----:B------:R-:W-:Y:S02]  /*0500*/  FSETP.NAN.AND P6, PT, R7, R7, PT ;  /* 0x000000070700720b */ /* 0x000fe40003fc8000 */
[----:B------:R-:W-:Y:S01]  /*0510*/  IADD3 R8, P0, R0, UR6, RZ ;  /* 0x0000000600087c10 */ /* 0x000fe2000ff1e0ff */
[----:B-1----:R-:W-:Y:S01]  /*0520*/  IMAD.WIDE R2, R0, 0x4, R2 ;  /* 0x0000000400027825 */ /* 0x002fe200078e0202 */
[----:B------:R-:W-:-:S02]  /*0530*/  @P4 SEL R5, R5, 0x40c00000, P3 ;  /* 0x40c0000005054807 */ /* 0x000fc40001800000 */
[----:B------:R-:W-:Y:S02]  /*0540*/  @P2 SEL R6, R6, 0x40c00000, P5 ;  /* 0x40c0000006062807 */ /* 0x000fe40002800000 */
[----:B------:R-:W-:Y:S02]  /*0550*/  @P1 SEL R7, R7, 0x40c00000, P6 ;  /* 0x40c0000007071807 */ /* 0x000fe40003000000 */
[----:B------:R-:W-:Y:S02]  /*0560*/  LEA.HI.X.SX32 R9, R0, UR7, 0x1, P0 ;  /* 0x0000000700097c11 */ /* 0x000fe400080f0eff */
[----:B------:R-:W-:Y:S01]  /*0570*/  PRMT R11, R11, 0x5410, R10 ;  /* 0x000054100b0b7816 */ /* 0x000fe2000000000a */
[----:B------:R-:W-:Y:S04]  /*0580*/  STG.E.128 desc[UR4][R2.64], R4 ;  /* 0x0000000402007986 */ /* 0x000fe8000c101d04 */
[----:B------:R-:W-:Y:S01]  /*0590*/  STG.E desc[UR4][R8.64], R11 ;  /* 0x0000000b08007986 */ /* 0x000fe2000c101904 */
[----:B------:R-:W-:Y:S05]  /*05a0*/  EXIT ;  /* 0x000000000000794d */ /* 0x000fea0003800000 */
.L_x_0:
[----:B------:R-:W-:-:S00]  /*05b0*/  BRA `(.L_x_0) ;  /* 0xfffffffc00fc7947 */ /* 0x000fc0000383ffff */
[----:B------:R-:W-:-:S00]  /*05c0*/  NOP ;  /* 0x0000000000007918 */ /* 0x000fc00000000000 */
        /* <DEDUP_REMOVED lines=11> */
.L_x_1:


//--------------------- .nv.global.init           --------------------------
	.section	.nv.global.init,"aw",@progbits
.nv.global.init:
	.type		_$_str,@object
	.size		_$_str,(_$_str_$_2 - _$_str)
_$_str:
        /*0000*/ 	.byte	0x5f, 0x5f, 0x43, 0x55, 0x44, 0x41, 0x5f, 0x46, 0x54, 0x5a, 0x00
	.type		_$_str_$_2,@object
	.size		_$_str_$_2,(.L_1 - _$_str_$_2)
_$_str_$_2:
        /*000b*/ 	.byte	0x5f, 0x5f, 0x43, 0x55, 0x44, 0x41, 0x5f, 0x50, 0x52, 0x45, 0x43, 0x5f, 0x53, 0x51, 0x52, 0x54
        /*001b*/ 	.byte	0x00
.L_1:


//--------------------- .nv.constant0.triton_poi_fused__native_batch_norm_legit_no_training_hardtanh_hardtanh_backward_20 --------------------------
	.section	.nv.constant0.triton_poi_fused__native_batch_norm_legit_no_training_hardtanh_hardtanh_backward_20,"a",@progbits
	.sectionflags	@""
	.align	4
.nv.constant0.triton_poi_fused__native_batch_norm_legit_no_training_hardtanh_hardtanh_backward_20:
	.zero		588
